//
// Generated by NVIDIA NVVM Compiler
//
// Compiler Build ID: CL-36424714
// Cuda compilation tools, release 13.0, V13.0.88
// Based on NVVM 20.0.0
//

.version 9.0
.target sm_100
.address_size 64

	// .globl	_Z18simpleReduceKernelPPfS_ii

.visible .entry _Z18simpleReduceKernelPPfS_ii(
	.param .u64 .ptr .align 1 _Z18simpleReduceKernelPPfS_ii_param_0,
	.param .u64 .ptr .align 1 _Z18simpleReduceKernelPPfS_ii_param_1,
	.param .u32 _Z18simpleReduceKernelPPfS_ii_param_2,
	.param .u32 _Z18simpleReduceKernelPPfS_ii_param_3
)
{
	.reg .pred 	%p<11>;
	.reg .b32 	%r<28>;
	.reg .b32 	%f<83>;
	.reg .b64 	%rd<111>;

	ld.param.u64 	%rd9, [_Z18simpleReduceKernelPPfS_ii_param_0];
	ld.param.u64 	%rd8, [_Z18simpleReduceKernelPPfS_ii_param_1];
	ld.param.u32 	%r17, [_Z18simpleReduceKernelPPfS_ii_param_2];
	ld.param.u32 	%r18, [_Z18simpleReduceKernelPPfS_ii_param_3];
	cvta.to.global.u64 	%rd1, %rd9;
	mov.u32 	%r19, %ctaid.x;
	mov.u32 	%r20, %ntid.x;
	mov.u32 	%r21, %tid.x;
	mad.lo.s32 	%r1, %r19, %r20, %r21;
	setp.ge.s32 	%p1, %r1, %r18;
	@%p1 bra 	$L__BB0_15;
	setp.lt.s32 	%p2, %r17, 1;
	mov.f32 	%f82, 0f00000000;
	@%p2 bra 	$L__BB0_14;
	and.b32  	%r2, %r17, 15;
	setp.lt.u32 	%p3, %r17, 16;
	mov.f32 	%f82, 0f00000000;
	mov.b32 	%r25, 0;
	@%p3 bra 	$L__BB0_5;
	and.b32  	%r25, %r17, 2147483632;
	neg.s32 	%r23, %r25;
	add.s64 	%rd109, %rd1, 64;
	mov.f32 	%f82, 0f00000000;
	mul.wide.s32 	%rd12, %r1, 4;
$L__BB0_4:
	.pragma "nounroll";
	ld.global.u64 	%rd10, [%rd109+-64];
	cvta.to.global.u64 	%rd11, %rd10;
	add.s64 	%rd13, %rd11, %rd12;
	ld.global.f32 	%f18, [%rd13];
	add.f32 	%f19, %f82, %f18;
	ld.global.u64 	%rd14, [%rd109+-56];
	cvta.to.global.u64 	%rd15, %rd14;
	add.s64 	%rd16, %rd15, %rd12;
	ld.global.f32 	%f20, [%rd16];
	add.f32 	%f21, %f19, %f20;
	ld.global.u64 	%rd17, [%rd109+-48];
	cvta.to.global.u64 	%rd18, %rd17;
	add.s64 	%rd19, %rd18, %rd12;
	ld.global.f32 	%f22, [%rd19];
	add.f32 	%f23, %f21, %f22;
	ld.global.u64 	%rd20, [%rd109+-40];
	cvta.to.global.u64 	%rd21, %rd20;
	add.s64 	%rd22, %rd21, %rd12;
	ld.global.f32 	%f24, [%rd22];
	add.f32 	%f25, %f23, %f24;
	ld.global.u64 	%rd23, [%rd109+-32];
	cvta.to.global.u64 	%rd24, %rd23;
	add.s64 	%rd25, %rd24, %rd12;
	ld.global.f32 	%f26, [%rd25];
	add.f32 	%f27, %f25, %f26;
	ld.global.u64 	%rd26, [%rd109+-24];
	cvta.to.global.u64 	%rd27, %rd26;
	add.s64 	%rd28, %rd27, %rd12;
	ld.global.f32 	%f28, [%rd28];
	add.f32 	%f29, %f27, %f28;
	ld.global.u64 	%rd29, [%rd109+-16];
	cvta.to.global.u64 	%rd30, %rd29;
	add.s64 	%rd31, %rd30, %rd12;
	ld.global.f32 	%f30, [%rd31];
	add.f32 	%f31, %f29, %f30;
	ld.global.u64 	%rd32, [%rd109+-8];
	cvta.to.global.u64 	%rd33, %rd32;
	add.s64 	%rd34, %rd33, %rd12;
	ld.global.f32 	%f32, [%rd34];
	add.f32 	%f33, %f31, %f32;
	ld.global.u64 	%rd35, [%rd109];
	cvta.to.global.u64 	%rd36, %rd35;
	add.s64 	%rd37, %rd36, %rd12;
	ld.global.f32 	%f34, [%rd37];
	add.f32 	%f35, %f33, %f34;
	ld.global.u64 	%rd38, [%rd109+8];
	cvta.to.global.u64 	%rd39, %rd38;
	add.s64 	%rd40, %rd39, %rd12;
	ld.global.f32 	%f36, [%rd40];
	add.f32 	%f37, %f35, %f36;
	ld.global.u64 	%rd41, [%rd109+16];
	cvta.to.global.u64 	%rd42, %rd41;
	add.s64 	%rd43, %rd42, %rd12;
	ld.global.f32 	%f38, [%rd43];
	add.f32 	%f39, %f37, %f38;
	ld.global.u64 	%rd44, [%rd109+24];
	cvta.to.global.u64 	%rd45, %rd44;
	add.s64 	%rd46, %rd45, %rd12;
	ld.global.f32 	%f40, [%rd46];
	add.f32 	%f41, %f39, %f40;
	ld.global.u64 	%rd47, [%rd109+32];
	cvta.to.global.u64 	%rd48, %rd47;
	add.s64 	%rd49, %rd48, %rd12;
	ld.global.f32 	%f42, [%rd49];
	add.f32 	%f43, %f41, %f42;
	ld.global.u64 	%rd50, [%rd109+40];
	cvta.to.global.u64 	%rd51, %rd50;
	add.s64 	%rd52, %rd51, %rd12;
	ld.global.f32 	%f44, [%rd52];
	add.f32 	%f45, %f43, %f44;
	ld.global.u64 	%rd53, [%rd109+48];
	cvta.to.global.u64 	%rd54, %rd53;
	add.s64 	%rd55, %rd54, %rd12;
	ld.global.f32 	%f46, [%rd55];
	add.f32 	%f47, %f45, %f46;
	ld.global.u64 	%rd56, [%rd109+56];
	cvta.to.global.u64 	%rd57, %rd56;
	add.s64 	%rd58, %rd57, %rd12;
	ld.global.f32 	%f48, [%rd58];
	add.f32 	%f82, %f47, %f48;
	add.s32 	%r23, %r23, 16;
	add.s64 	%rd109, %rd109, 128;
	setp.ne.s32 	%p4, %r23, 0;
	@%p4 bra 	$L__BB0_4;
$L__BB0_5:
	setp.eq.s32 	%p5, %r2, 0;
	@%p5 bra 	$L__BB0_14;
	and.b32  	%r8, %r17, 7;
	setp.lt.u32 	%p6, %r2, 8;
	@%p6 bra 	$L__BB0_8;
	mul.wide.u32 	%rd59, %r25, 8;
	add.s64 	%rd60, %rd1, %rd59;
	ld.global.u64 	%rd61, [%rd60];
	cvta.to.global.u64 	%rd62, %rd61;
	mul.wide.s32 	%rd63, %r1, 4;
	add.s64 	%rd64, %rd62, %rd63;
	ld.global.f32 	%f50, [%rd64];
	add.f32 	%f51, %f82, %f50;
	ld.global.u64 	%rd65, [%rd60+8];
	cvta.to.global.u64 	%rd66, %rd65;
	add.s64 	%rd67, %rd66, %rd63;
	ld.global.f32 	%f52, [%rd67];
	add.f32 	%f53, %f51, %f52;
	ld.global.u64 	%rd68, [%rd60+16];
	cvta.to.global.u64 	%rd69, %rd68;
	add.s64 	%rd70, %rd69, %rd63;
	ld.global.f32 	%f54, [%rd70];
	add.f32 	%f55, %f53, %f54;
	ld.global.u64 	%rd71, [%rd60+24];
	cvta.to.global.u64 	%rd72, %rd71;
	add.s64 	%rd73, %rd72, %rd63;
	ld.global.f32 	%f56, [%rd73];
	add.f32 	%f57, %f55, %f56;
	ld.global.u64 	%rd74, [%rd60+32];
	cvta.to.global.u64 	%rd75, %rd74;
	add.s64 	%rd76, %rd75, %rd63;
	ld.global.f32 	%f58, [%rd76];
	add.f32 	%f59, %f57, %f58;
	ld.global.u64 	%rd77, [%rd60+40];
	cvta.to.global.u64 	%rd78, %rd77;
	add.s64 	%rd79, %rd78, %rd63;
	ld.global.f32 	%f60, [%rd79];
	add.f32 	%f61, %f59, %f60;
	ld.global.u64 	%rd80, [%rd60+48];
	cvta.to.global.u64 	%rd81, %rd80;
	add.s64 	%rd82, %rd81, %rd63;
	ld.global.f32 	%f62, [%rd82];
	add.f32 	%f63, %f61, %f62;
	ld.global.u64 	%rd83, [%rd60+56];
	cvta.to.global.u64 	%rd84, %rd83;
	add.s64 	%rd85, %rd84, %rd63;
	ld.global.f32 	%f64, [%rd85];
	add.f32 	%f82, %f63, %f64;
	add.s32 	%r25, %r25, 8;
$L__BB0_8:
	setp.eq.s32 	%p7, %r8, 0;
	@%p7 bra 	$L__BB0_14;
	and.b32  	%r11, %r17, 3;
	setp.lt.u32 	%p8, %r8, 4;
	@%p8 bra 	$L__BB0_11;
	mul.wide.u32 	%rd86, %r25, 8;
	add.s64 	%rd87, %rd1, %rd86;
	ld.global.u64 	%rd88, [%rd87];
	cvta.to.global.u64 	%rd89, %rd88;
	mul.wide.s32 	%rd90, %r1, 4;
	add.s64 	%rd91, %rd89, %rd90;
	ld.global.f32 	%f66, [%rd91];
	add.f32 	%f67, %f82, %f66;
	ld.global.u64 	%rd92, [%rd87+8];
	cvta.to.global.u64 	%rd93, %rd92;
	add.s64 	%rd94, %rd93, %rd90;
	ld.global.f32 	%f68, [%rd94];
	add.f32 	%f69, %f67, %f68;
	ld.global.u64 	%rd95, [%rd87+16];
	cvta.to.global.u64 	%rd96, %rd95;
	add.s64 	%rd97, %rd96, %rd90;
	ld.global.f32 	%f70, [%rd97];
	add.f32 	%f71, %f69, %f70;
	ld.global.u64 	%rd98, [%rd87+24];
	cvta.to.global.u64 	%rd99, %rd98;
	add.s64 	%rd100, %rd99, %rd90;
	ld.global.f32 	%f72, [%rd100];
	add.f32 	%f82, %f71, %f72;
	add.s32 	%r25, %r25, 4;
$L__BB0_11:
	setp.eq.s32 	%p9, %r11, 0;
	@%p9 bra 	$L__BB0_14;
	mul.wide.u32 	%rd101, %r25, 8;
	add.s64 	%rd110, %rd1, %rd101;
	neg.s32 	%r27, %r11;
	mul.wide.s32 	%rd104, %r1, 4;
$L__BB0_13:
	.pragma "nounroll";
	ld.global.u64 	%rd102, [%rd110];
	cvta.to.global.u64 	%rd103, %rd102;
	add.s64 	%rd105, %rd103, %rd104;
	ld.global.f32 	%f73, [%rd105];
	add.f32 	%f82, %f82, %f73;
	add.s64 	%rd110, %rd110, 8;
	add.s32 	%r27, %r27, 1;
	setp.ne.s32 	%p10, %r27, 0;
	@%p10 bra 	$L__BB0_13;
$L__BB0_14:
	cvta.to.global.u64 	%rd106, %rd8;
	mul.wide.s32 	%rd107, %r1, 4;
	add.s64 	%rd108, %rd106, %rd107;
	st.global.f32 	[%rd108], %f82;
$L__BB0_15:
	ret;

}


// ===== COMPILED SASS (sm_100) =====

	.target	sm_100

	.elftype	@"ET_EXEC"


//--------------------- .note.nv.tkinfo           --------------------------
	.section	.note.nv.tkinfo,"",@"SHT_NOTE"
	.sectionflags	@"SHF_NOTE_NV_TKINFO"
	.tkinfo
        /*0018*/ 	.word	0x00000002
        /*0030*/ 	.string	""
        /*0030*/ 	.string	"ptxas"
        /*0030*/ 	.string	"Cuda compilation tools, release 13.0, V13.0.88"
        /*0030*/ 	.string	"Build cuda_13.0.r13.0/compiler.36424714_0"
        /*0030*/ 	.string	"-arch sm_100 -m 64 "



//--------------------- .note.nv.cuinfo           --------------------------
	.section	.note.nv.cuinfo,"",@"SHT_NOTE"
	.sectionflags	@"SHF_NOTE_NV_CUINFO"
        /*0018*/ 	.short	0x0002
        /*001a*/ 	.short	0x0064
        /*001c*/ 	.short	0x0082
	.zero		2


//--------------------- .nv.info                  --------------------------
	.section	.nv.info,"",@"SHT_CUDA_INFO"
	.align	4


	//----- nvinfo : EIATTR_REGCOUNT
	.align		4
        /*0000*/ 	.byte	0x04, 0x2f
        /*0002*/ 	.short	(.L_1 - .L_0)
	.align		4
.L_0:
        /*0004*/ 	.word	index@(_Z18simpleReduceKernelPPfS_ii)
        /*0008*/ 	.word	0x00000020


	//----- nvinfo : EIATTR_FRAME_SIZE
	.align		4
.L_1:
        /*000c*/ 	.byte	0x04, 0x11
        /*000e*/ 	.short	(.L_3 - .L_2)
	.align		4
.L_2:
        /*0010*/ 	.word	index@(_Z18simpleReduceKernelPPfS_ii)
        /*0014*/ 	.word	0x00000000


	//----- nvinfo : EIATTR_MIN_STACK_SIZE
	.align		4
.L_3:
        /*0018*/ 	.byte	0x04, 0x12
        /*001a*/ 	.short	(.L_5 - .L_4)
	.align		4
.L_4:
        /*001c*/ 	.word	index@(_Z18simpleReduceKernelPPfS_ii)
        /*0020*/ 	.word	0x00000000
.L_5:


//--------------------- .nv.compat                --------------------------
	.section	.nv.compat,"",@"SHT_CUDA_COMPAT_INFO"
	.align	4
        /*0000*/ 	.byte	0x02, 0x09, 0x00, 0x00, 0x02, 0x02, 0x01, 0x00, 0x02, 0x05, 0x05, 0x00, 0x03, 0x07, 0x01, 0x01
        /*0010*/ 	.byte	0x02, 0x03, 0x00, 0x00, 0x02, 0x06, 0x01, 0x00, 0x04, 0x0b, 0x08, 0x00, 0x09, 0x00, 0x00, 0x00
        /*0020*/ 	.byte	0x00, 0x00, 0x00, 0x00


//--------------------- .nv.info._Z18simpleReduceKernelPPfS_ii --------------------------
	.section	.nv.info._Z18simpleReduceKernelPPfS_ii,"",@"SHT_CUDA_INFO"
	.sectionflags	@""
	.align	4


	//----- nvinfo : EIATTR_CUDA_API_VERSION
	.align		4
        /*0000*/ 	.byte	0x04, 0x37
        /*0002*/ 	.short	(.L_7 - .L_6)
.L_6:
        /*0004*/ 	.word	0x00000082


	//----- nvinfo : EIATTR_KPARAM_INFO
	.align		4
.L_7:
        /*0008*/ 	.byte	0x04, 0x17
        /*000a*/ 	.short	(.L_9 - .L_8)
.L_8:
        /*000c*/ 	.word	0x00000000
        /*0010*/ 	.short	0x0003
        /*0012*/ 	.short	0x0014
        /*0014*/ 	.byte	0x00, 0xf0, 0x11, 0x00


	//----- nvinfo : EIATTR_KPARAM_INFO
	.align		4
.L_9:
        /*0018*/ 	.byte	0x04, 0x17
        /*001a*/ 	.short	(.L_11 - .L_10)
.L_10:
        /*001c*/ 	.word	0x00000000
        /*0020*/ 	.short	0x0002
        /*0022*/ 	.short	0x0010
        /*0024*/ 	.byte	0x00, 0xf0, 0x11, 0x00


	//----- nvinfo : EIATTR_KPARAM_INFO
	.align		4
.L_11:
        /*0028*/ 	.byte	0x04, 0x17
        /*002a*/ 	.short	(.L_13 - .L_12)
.L_12:
        /*002c*/ 	.word	0x00000000
        /*0030*/ 	.short	0x0001
        /*0032*/ 	.short	0x0008
        /*0034*/ 	.byte	0x00, 0xf5, 0x21, 0x00


	//----- nvinfo : EIATTR_KPARAM_INFO
	.align		4
.L_13:
        /*0038*/ 	.byte	0x04, 0x17
        /*003a*/ 	.short	(.L_15 - .L_14)
.L_14:
        /*003c*/ 	.word	0x00000000
        /*0040*/ 	.short	0x0000
        /*0042*/ 	.short	0x0000
        /*0044*/ 	.byte	0x00, 0xf5, 0x21, 0x00


	//----- nvinfo : EIATTR_SPARSE_MMA_MASK
	.align		4
.L_15:
        /*0048*/ 	.byte	0x03, 0x50
        /*004a*/ 	.short	0x0000


	//----- nvinfo : EIATTR_MAXREG_COUNT
	.align		4
        /*004c*/ 	.byte	0x03, 0x1b
        /*004e*/ 	.short	0x00ff


	//----- nvinfo : EIATTR_MERCURY_ISA_VERSION
	.align		4
        /*0050*/ 	.byte	0x03, 0x5f
        /*0052*/ 	.short	0x0101


	//----- nvinfo : EIATTR_VRC_CTA_INIT_COUNT
	.align		4
        /*0054*/ 	.byte	0x02, 0x4a
	.zero		1
	.zero		1


	//----- nvinfo : EIATTR_EXIT_INSTR_OFFSETS
	.align		4
        /*0058*/ 	.byte	0x04, 0x1c
        /*005a*/ 	.short	(.L_17 - .L_16)


	//   ....[0]....
.L_16:
        /*005c*/ 	.word	0x00000070


	//   ....[1]....
        /*0060*/ 	.word	0x00000b40


	//----- nvinfo : EIATTR_CBANK_PARAM_SIZE
	.align		4
.L_17:
        /*0064*/ 	.byte	0x03, 0x19
        /*0066*/ 	.short	0x0018


	//----- nvinfo : EIATTR_PARAM_CBANK
	.align		4
        /*0068*/ 	.byte	0x04, 0x0a
        /*006a*/ 	.short	(.L_19 - .L_18)
	.align		4
.L_18:
        /*006c*/ 	.word	index@(.nv.constant0._Z18simpleReduceKernelPPfS_ii)
        /*0070*/ 	.short	0x0380
        /*0072*/ 	.short	0x0018


	//----- nvinfo : EIATTR_SW_WAR
	.align		4
.L_19:
        /*0074*/ 	.byte	0x04, 0x36
        /*0076*/ 	.short	(.L_21 - .L_20)
.L_20:
        /*0078*/ 	.word	0x00000008
.L_21:


//--------------------- .nv.callgraph             --------------------------
	.section	.nv.callgraph,"",@"SHT_CUDA_CALLGRAPH"
	.align	4
	.sectionentsize	8
	.align		4
        /*0000*/ 	.word	0x00000000
	.align		4
        /*0004*/ 	.word	0xffffffff
	.align		4
        /*0008*/ 	.word	0x00000000
	.align		4
        /*000c*/ 	.word	0xfffffffe
	.align		4
        /*0010*/ 	.word	0x00000000
	.align		4
        /*0014*/ 	.word	0xfffffffd
	.align		4
        /*0018*/ 	.word	0x00000000
	.align		4
        /*001c*/ 	.word	0xfffffffc


//--------------------- .text._Z18simpleReduceKernelPPfS_ii --------------------------
	.section	.text._Z18simpleReduceKernelPPfS_ii,"ax",@progbits
	.align	128
        .global         _Z18simpleReduceKernelPPfS_ii
        .type           _Z18simpleReduceKernelPPfS_ii,@function
        .size           _Z18simpleReduceKernelPPfS_ii,(.L_x_7 - _Z18simpleReduceKernelPPfS_ii)
        .other          _Z18simpleReduceKernelPPfS_ii,@"STO_CUDA_ENTRY STV_DEFAULT"
_Z18simpleReduceKernelPPfS_ii:
.text._Z18simpleReduceKernelPPfS_ii:
[----:B------:R-:W-:Y:S01]  /*0000*/  LDC R1, c[0x0][0x37c] ;  /* 0x0000df00ff017b82 */ /* 0x000fe20000000800 */
[----:B------:R-:W0:Y:S07]  /*0010*/  S2R R3, SR_TID.X ;  /* 0x0000000000037919 */ /* 0x000e2e0000002100 */
[----:B------:R-:W0:Y:S01]  /*0020*/  S2UR UR4, SR_CTAID.X ;  /* 0x00000000000479c3 */ /* 0x000e220000002500 */
[----:B------:R-:W1:Y:S07]  /*0030*/  LDCU UR5, c[0x0][0x394] ;  /* 0x00007280ff0577ac */ /* 0x000e6e0008000800 */
[----:B------:R-:W0:Y:S02]  /*0040*/  LDC R0, c[0x0][0x360] ;  /* 0x0000d800ff007b82 */ /* 0x000e240000000800 */
[----:B0-----:R-:W-:-:S05]  /*0050*/  IMAD R0, R0, UR4, R3 ;  /* 0x0000000400007c24 */ /* 0x001fca000f8e0203 */
[----:B-1----:R-:W-:-:S13]  /*0060*/  ISETP.GE.AND P0, PT, R0, UR5, PT ;  /* 0x0000000500007c0c */ /* 0x002fda000bf06270 */
[----:B------:R-:W-:Y:S05]  /*0070*/  @P0 EXIT ;  /* 0x000000000000094d */ /* 0x000fea0003800000 */
[----:B------:R-:W0:Y:S01]  /*0080*/  LDCU UR6, c[0x0][0x390] ;  /* 0x00007200ff0677ac */ /* 0x000e220008000800 */
[----:B------:R-:W-:Y:S01]  /*0090*/  HFMA2 R2, -RZ, RZ, 0, 0 ;  /* 0x00000000ff027431 */ /* 0x000fe200000001ff */
[----:B------:R-:W1:Y:S01]  /*00a0*/  LDCU.64 UR10, c[0x0][0x358] ;  /* 0x00006b00ff0a77ac */ /* 0x000e620008000a00 */
[----:B0-----:R-:W-:-:S09]  /*00b0*/  UISETP.GE.AND UP0, UPT, UR6, 0x1, UPT ;  /* 0x000000010600788c */ /* 0x001fd2000bf06270 */
[----:B-1----:R-:W-:Y:S05]  /*00c0*/  BRA.U !UP0, `(.L_x_0) ;  /* 0x0000000908907547 */ /* 0x002fea000b800000 */
[----:B------:R-:W-:Y:S01]  /*00d0*/  UISETP.GE.U32.AND UP1, UPT, UR6, 0x10, UPT ;  /* 0x000000100600788c */ /* 0x000fe2000bf26070 */
[----:B------:R-:W-:Y:S01]  /*00e0*/  CS2R R2, SRZ ;  /* 0x0000000000027805 */ /* 0x000fe2000001ff00 */
[----:B------:R-:W-:-:S04]  /*00f0*/  ULOP3.LUT UR7, UR6, 0xf, URZ, 0xc0, !UPT ;  /* 0x0000000f06077892 */ /* 0x000fc8000f8ec0ff */
[----:B------:R-:W-:-:S03]  /*0100*/  UISETP.NE.AND UP0, UPT, UR7, URZ, UPT ;  /* 0x000000ff0700728c */ /* 0x000fc6000bf05270 */
[----:B------:R-:W-:Y:S08]  /*0110*/  BRA.U !UP1, `(.L_x_1) ;  /* 0x0000000509387547 */ /* 0x000ff0000b800000 */
[----:B------:R-:W0:Y:S01]  /*0120*/  LDCU.64 UR4, c[0x0][0x380] ;  /* 0x00007000ff0477ac */ /* 0x000e220008000a00 */
[----:B------:R-:W-:Y:S01]  /*0130*/  MOV R2, RZ ;  /* 0x000000ff00027202 */ /* 0x000fe20000000f00 */
[----:B------:R-:W-:-:S04]  /*0140*/  ULOP3.LUT UR8, UR6, 0x7ffffff0, URZ, 0xc0, !UPT ;  /* 0x7ffffff006087892 */ /* 0x000fc8000f8ec0ff */
[----:B------:R-:W-:Y:S02]  /*0150*/  UIADD3 UR9, UPT, UPT, -UR8, URZ, URZ ;  /* 0x000000ff08097290 */ /* 0x000fe4000fffe1ff */
[----:B------:R-:W-:Y:S01]  /*0160*/  MOV R3, UR8 ;  /* 0x0000000800037c02 */ /* 0x000fe20008000f00 */
[----:B0-----:R-:W-:-:S04]  /*0170*/  UIADD3 UR4, UP1, UPT, UR4, 0x40, URZ ;  /* 0x0000004004047890 */ /* 0x001fc8000ff3e0ff */
[----:B------:R-:W-:Y:S02]  /*0180*/  UIADD3.X UR5, UPT, UPT, URZ, UR5, URZ, UP1, !UPT ;  /* 0x00000005ff057290 */ /* 0x000fe40008ffe4ff */
[----:B------:R-:W-:-:S04]  /*0190*/  MOV R12, UR4 ;  /* 0x00000004000c7c02 */ /* 0x000fc80008000f00 */
[----:B------:R-:W-:-:S07]  /*01a0*/  MOV R13, UR5 ;  /* 0x00000005000d7c02 */ /* 0x000fce0008000f00 */
.L_x_2:
[----:B------:R-:W2:Y:S04]  /*01b0*/  LDG.E.64 R4, desc[UR10][R12.64+-0x40] ;  /* 0xffffc00a0c047981 */ /* 0x000ea8000c1e1b00 */
[----:B------:R-:W3:Y:S04]  /*01c0*/  LDG.E.64 R20, desc[UR10][R12.64+-0x38] ;  /* 0xffffc80a0c147981 */ /* 0x000ee8000c1e1b00 */
[----:B------:R-:W4:Y:S04]  /*01d0*/  LDG.E.64 R6, desc[UR10][R12.64+-0x30] ;  /* 0xffffd00a0c067981 */ /* 0x000f28000c1e1b00 */
[----:B------:R-:W5:Y:S04]  /*01e0*/  LDG.E.64 R16, desc[UR10][R12.64+-0x28] ;  /* 0xffffd80a0c107981 */ /* 0x000f68000c1e1b00 */
[----:B------:R-:W5:Y:S04]  /*01f0*/  LDG.E.64 R8, desc[UR10][R12.64+-0x20] ;  /* 0xffffe00a0c087981 */ /* 0x000f68000c1e1b00 */
[----:B------:R-:W5:Y:S04]  /*0200*/  LDG.E.64 R14, desc[UR10][R12.64+-0x18] ;  /* 0xffffe80a0c0e7981 */ /* 0x000f68000c1e1b00 */
[----:B------:R-:W5:Y:S04]  /*0210*/  LDG.E.64 R22, desc[UR10][R12.64+-0x10] ;  /* 0xfffff00a0c167981 */ /* 0x000f68000c1e1b00 */
[----:B------:R-:W5:Y:S04]  /*0220*/  LDG.E.64 R10, desc[UR10][R12.64+-0x8] ;  /* 0xfffff80a0c0a7981 */ /* 0x000f68000c1e1b00 */
[----:B------:R-:W5:Y:S04]  /*0230*/  LDG.E.64 R24, desc[UR10][R12.64] ;  /* 0x0000000a0c187981 */ /* 0x000f68000c1e1b00 */
[----:B------:R-:W5:Y:S04]  /*0240*/  LDG.E.64 R28, desc[UR10][R12.64+0x8] ;  /* 0x0000080a0c1c7981 */ /* 0x000f68000c1e1b00 */
[----:B------:R-:W5:Y:S01]  /*0250*/  LDG.E.64 R26, desc[UR10][R12.64+0x10] ;  /* 0x0000100a0c1a7981 */ /* 0x000f62000c1e1b00 */
[----:B--2---:R-:W-:-:S04]  /*0260*/  IMAD.WIDE R18, R0, 0x4, R4 ;  /* 0x0000000400127825 */ /* 0x004fc800078e0204 */
[C---:B---3--:R-:W-:Y:S01]  /*0270*/  IMAD.WIDE R20, R0.reuse, 0x4, R20 ;  /* 0x0000000400147825 */ /* 0x048fe200078e0214 */
[----:B------:R0:W2:Y:S03]  /*0280*/  LDG.E R5, desc[UR10][R18.64] ;  /* 0x0000000a12057981 */ /* 0x0000a6000c1e1900 */
[C---:B----4-:R-:W-:Y:S01]  /*0290*/  IMAD.WIDE R6, R0.reuse, 0x4, R6 ;  /* 0x0000000400067825 */ /* 0x050fe200078e0206 */
[----:B------:R1:W3:Y:S03]  /*02a0*/  LDG.E R4, desc[UR10][R20.64] ;  /* 0x0000000a14047981 */ /* 0x0002e6000c1e1900 */
[C---:B-----5:R-:W-:Y:S02]  /*02b0*/  IMAD.WIDE R16, R0.reuse, 0x4, R16 ;  /* 0x0000000400107825 */ /* 0x060fe400078e0210 */
[----:B------:R-:W4:Y:S04]  /*02c0*/  LDG.E R6, desc[UR10][R6.64] ;  /* 0x0000000a06067981 */ /* 0x000f28000c1e1900 */
[----:B------:R-:W0:Y:S01]  /*02d0*/  LDG.E.64 R18, desc[UR10][R12.64+0x18] ;  /* 0x0000180a0c127981 */ /* 0x000e22000c1e1b00 */
[----:B------:R-:W-:-:S03]  /*02e0*/  IMAD.WIDE R8, R0, 0x4, R8 ;  /* 0x0000000400087825 */ /* 0x000fc600078e0208 */
[----:B------:R-:W1:Y:S01]  /*02f0*/  LDG.E.64 R20, desc[UR10][R12.64+0x20] ;  /* 0x0000200a0c147981 */ /* 0x000e62000c1e1b00 */
[----:B------:R-:W-:-:S03]  /*0300*/  IMAD.WIDE R14, R0, 0x4, R14 ;  /* 0x00000004000e7825 */ /* 0x000fc600078e020e */
[----:B------:R5:W4:Y:S01]  /*0310*/  LDG.E R7, desc[UR10][R16.64] ;  /* 0x0000000a10077981 */ /* 0x000b22000c1e1900 */
[----:B------:R-:W-:-:S03]  /*0320*/  IMAD.WIDE R22, R0, 0x4, R22 ;  /* 0x0000000400167825 */ /* 0x000fc600078e0216 */
[----:B------:R-:W4:Y:S01]  /*0330*/  LDG.E R9, desc[UR10][R8.64] ;  /* 0x0000000a08097981 */ /* 0x000f22000c1e1900 */
[----:B------:R-:W-:-:S03]  /*0340*/  IMAD.WIDE R10, R0, 0x4, R10 ;  /* 0x00000004000a7825 */ /* 0x000fc600078e020a */
[----:B------:R-:W4:Y:S04]  /*0350*/  LDG.E R22, desc[UR10][R22.64] ;  /* 0x0000000a16167981 */ /* 0x000f28000c1e1900 */
[----:B------:R-:W5:Y:S04]  /*0360*/  LDG.E.64 R16, desc[UR10][R12.64+0x28] ;  /* 0x0000280a0c107981 */ /* 0x000f68000c1e1b00 */
[----:B------:R5:W4:Y:S04]  /*0370*/  LDG.E R8, desc[UR10][R14.64] ;  /* 0x0000000a0e087981 */ /* 0x000b28000c1e1900 */
[----:B------:R5:W4:Y:S04]  /*0380*/  LDG.E R23, desc[UR10][R10.64] ;  /* 0x0000000a0a177981 */ /* 0x000b28000c1e1900 */
[----:B------:R-:W2:Y:S04]  /*0390*/  LDG.E.64 R14, desc[UR10][R12.64+0x30] ;  /* 0x0000300a0c0e7981 */ /* 0x000ea8000c1e1b00 */
[----:B------:R-:W3:Y:S01]  /*03a0*/  LDG.E.64 R10, desc[UR10][R12.64+0x38] ;  /* 0x0000380a0c0a7981 */ /* 0x000ee2000c1e1b00 */
[----:B------:R-:W-:-:S04]  /*03b0*/  IMAD.WIDE R24, R0, 0x4, R24 ;  /* 0x0000000400187825 */ /* 0x000fc800078e0218 */
[C---:B------:R-:W-:Y:S02]  /*03c0*/  IMAD.WIDE R28, R0.reuse, 0x4, R28 ;  /* 0x00000004001c7825 */ /* 0x040fe400078e021c */
[----:B------:R-:W4:Y:S02]  /*03d0*/  LDG.E R24, desc[UR10][R24.64] ;  /* 0x0000000a18187981 */ /* 0x000f24000c1e1900 */
[----:B------:R-:W-:-:S06]  /*03e0*/  IMAD.WIDE R26, R0, 0x4, R26 ;  /* 0x00000004001a7825 */ /* 0x000fcc00078e021a */
[----:B------:R-:W4:Y:S04]  /*03f0*/  LDG.E R26, desc[UR10][R26.64] ;  /* 0x0000000a1a1a7981 */ /* 0x000f28000c1e1900 */
[----:B------:R-:W4:Y:S01]  /*0400*/  LDG.E R25, desc[UR10][R28.64] ;  /* 0x0000000a1c197981 */ /* 0x000f22000c1e1900 */
[----:B0-----:R-:W-:-:S04]  /*0410*/  IMAD.WIDE R18, R0, 0x4, R18 ;  /* 0x0000000400127825 */ /* 0x001fc800078e0212 */
[C---:B-1----:R-:W-:Y:S02]  /*0420*/  IMAD.WIDE R20, R0.reuse, 0x4, R20 ;  /* 0x0000000400147825 */ /* 0x042fe400078e0214 */
[----:B------:R-:W4:Y:S04]  /*0430*/  LDG.E R18, desc[UR10][R18.64] ;  /* 0x0000000a12127981 */ /* 0x000f28000c1e1900 */
[----:B------:R-:W4:Y:S01]  /*0440*/  LDG.E R20, desc[UR10][R20.64] ;  /* 0x0000000a14147981 */ /* 0x000f22000c1e1900 */
[----:B-----5:R-:W-:-:S06]  /*0450*/  IMAD.WIDE R16, R0, 0x4, R16 ;  /* 0x0000000400107825 */ /* 0x020fcc00078e0210 */
[----:B------:R-:W5:Y:S01]  /*0460*/  LDG.E R16, desc[UR10][R16.64] ;  /* 0x0000000a10107981 */ /* 0x000f62000c1e1900 */
[----:B--2---:R-:W-:-:S04]  /*0470*/  IMAD.WIDE R14, R0, 0x4, R14 ;  /* 0x00000004000e7825 */ /* 0x004fc800078e020e */
[----:B---3--:R-:W-:Y:S02]  /*0480*/  IMAD.WIDE R10, R0, 0x4, R10 ;  /* 0x00000004000a7825 */ /* 0x008fe400078e020a */
[----:B------:R-:W2:Y:S04]  /*0490*/  LDG.E R14, desc[UR10][R14.64] ;  /* 0x0000000a0e0e7981 */ /* 0x000ea8000c1e1900 */
[----:B------:R-:W3:Y:S01]  /*04a0*/  LDG.E R10, desc[UR10][R10.64] ;  /* 0x0000000a0a0a7981 */ /* 0x000ee2000c1e1900 */
[----:B------:R-:W-:-:S04]  /*04b0*/  FADD R5, R5, R2 ;  /* 0x0000000205057221 */ /* 0x000fc80000000000 */
[----:B------:R-:W-:-:S04]  /*04c0*/  FADD R5, R5, R4 ;  /* 0x0000000405057221 */ /* 0x000fc80000000000 */
[----:B----4-:R-:W-:-:S04]  /*04d0*/  FADD R6, R5, R6 ;  /* 0x0000000605067221 */ /* 0x010fc80000000000 */
[----:B------:R-:W-:-:S04]  /*04e0*/  FADD R6, R6, R7 ;  /* 0x0000000706067221 */ /* 0x000fc80000000000 */
[----:B------:R-:W-:-:S04]  /*04f0*/  FADD R9, R6, R9 ;  /* 0x0000000906097221 */ /* 0x000fc80000000000 */
[----:B------:R-:W-:-:S04]  /*0500*/  FADD R9, R9, R8 ;  /* 0x0000000809097221 */ /* 0x000fc80000000000 */
[----:B------:R-:W-:-:S04]  /*0510*/  FADD R22, R9, R22 ;  /* 0x0000001609167221 */ /* 0x000fc80000000000 */
[----:B------:R-:W-:-:S04]  /*0520*/  FADD R23, R22, R23 ;  /* 0x0000001716177221 */ /* 0x000fc80000000000 */
[----:B------:R-:W-:-:S04]  /*0530*/  FADD R24, R23, R24 ;  /* 0x0000001817187221 */ /* 0x000fc80000000000 */
[----:B------:R-:W-:-:S04]  /*0540*/  FADD R25, R24, R25 ;  /* 0x0000001918197221 */ /* 0x000fc80000000000 */
[----:B------:R-:W-:Y:S01]  /*0550*/  FADD R25, R25, R26 ;  /* 0x0000001a19197221 */ /* 0x000fe20000000000 */
[----:B------:R-:W-:-:S04]  /*0560*/  UIADD3 UR9, UPT, UPT, UR9, 0x10, URZ ;  /* 0x0000001009097890 */ /* 0x000fc8000fffe0ff */
[----:B------:R-:W-:Y:S01]  /*0570*/  UISETP.NE.AND UP1, UPT, UR9, URZ, UPT ;  /* 0x000000ff0900728c */ /* 0x000fe2000bf25270 */
[----:B------:R-:W-:-:S04]  /*0580*/  IADD3 R12, P0, PT, R12, 0x80, RZ ;  /* 0x000000800c0c7810 */ /* 0x000fc80007f1e0ff */
[----:B------:R-:W-:Y:S01]  /*0590*/  IADD3.X R13, PT, PT, RZ, R13, RZ, P0, !PT ;  /* 0x0000000dff0d7210 */ /* 0x000fe200007fe4ff */
[----:B------:R-:W-:-:S04]  /*05a0*/  FADD R25, R25, R18 ;  /* 0x0000001219197221 */ /* 0x000fc80000000000 */
[----:B------:R-:W-:-:S04]  /*05b0*/  FADD R25, R25, R20 ;  /* 0x0000001419197221 */ /* 0x000fc80000000000 */
[----:B-----5:R-:W-:-:S04]  /*05c0*/  FADD R25, R25, R16 ;  /* 0x0000001019197221 */ /* 0x020fc80000000000 */
[----:B--2---:R-:W-:-:S04]  /*05d0*/  FADD R25, R25, R14 ;  /* 0x0000000e19197221 */ /* 0x004fc80000000000 */
[----:B---3--:R-:W-:Y:S01]  /*05e0*/  FADD R2, R25, R10 ;  /* 0x0000000a19027221 */ /* 0x008fe20000000000 */
[----:B------:R-:W-:Y:S06]  /*05f0*/  BRA.U UP1, `(.L_x_2) ;  /* 0xfffffff901ec7547 */ /* 0x000fec000b83ffff */
.L_x_1:
[----:B------:R-:W-:Y:S05]  /*0600*/  BRA.U !UP0, `(.L_x_0) ;  /* 0x0000000508407547 */ /* 0x000fea000b800000 */
[----:B------:R-:W-:Y:S02]  /*0610*/  UISETP.GE.U32.AND UP0, UPT, UR7, 0x8, UPT ;  /* 0x000000080700788c */ /* 0x000fe4000bf06070 */
[----:B------:R-:W-:-:S04]  /*0620*/  ULOP3.LUT UR5, UR6, 0x7, URZ, 0xc0, !UPT ;  /* 0x0000000706057892 */ /* 0x000fc8000f8ec0ff */
[----:B------:R-:W-:-:S03]  /*0630*/  UISETP.NE.AND UP1, UPT, UR5, URZ, UPT ;  /* 0x000000ff0500728c */ /* 0x000fc6000bf25270 */
[----:B------:R-:W-:Y:S08]  /*0640*/  BRA.U !UP0, `(.L_x_3) ;  /* 0x00000001088c7547 */ /* 0x000ff0000b800000 */
[----:B------:R-:W0:Y:S02]  /*0650*/  LDC.64 R18, c[0x0][0x380] ;  /* 0x0000e000ff127b82 */ /* 0x000e240000000a00 */
[----:B0-----:R-:W-:-:S05]  /*0660*/  IMAD.WIDE.U32 R18, R3, 0x8, R18 ;  /* 0x0000000803127825 */ /* 0x001fca00078e0012 */
[----:B------:R-:W2:Y:S04]  /*0670*/  LDG.E.64 R16, desc[UR10][R18.64] ;  /* 0x0000000a12107981 */ /* 0x000ea8000c1e1b00 */
[----:B------:R-:W3:Y:S04]  /*0680*/  LDG.E.64 R20, desc[UR10][R18.64+0x8] ;  /* 0x0000080a12147981 */ /* 0x000ee8000c1e1b00 */
[----:B------:R-:W4:Y:S04]  /*0690*/  LDG.E.64 R14, desc[UR10][R18.64+0x10] ;  /* 0x0000100a120e7981 */ /* 0x000f28000c1e1b00 */
[----:B------:R-:W5:Y:S04]  /*06a0*/  LDG.E.64 R10, desc[UR10][R18.64+0x18] ;  /* 0x0000180a120a7981 */ /* 0x000f68000c1e1b00 */
[----:B------:R-:W5:Y:S04]  /*06b0*/  LDG.E.64 R8, desc[UR10][R18.64+0x20] ;  /* 0x0000200a12087981 */ /* 0x000f68000c1e1b00 */
[----:B------:R-:W5:Y:S04]  /*06c0*/  LDG.E.64 R6, desc[UR10][R18.64+0x28] ;  /* 0x0000280a12067981 */ /* 0x000f68000c1e1b00 */
[----:B------:R-:W5:Y:S04]  /*06d0*/  LDG.E.64 R4, desc[UR10][R18.64+0x30] ;  /* 0x0000300a12047981 */ /* 0x000f68000c1e1b00 */
[----:B------:R-:W5:Y:S01]  /*06e0*/  LDG.E.64 R12, desc[UR10][R18.64+0x38] ;  /* 0x0000380a120c7981 */ /* 0x000f62000c1e1b00 */
[----:B--2---:R-:W-:-:S04]  /*06f0*/  IMAD.WIDE R16, R0, 0x4, R16 ;  /* 0x0000000400107825 */ /* 0x004fc800078e0210 */
[C---:B---3--:R-:W-:Y:S02]  /*0700*/  IMAD.WIDE R20, R0.reuse, 0x4, R20 ;  /* 0x0000000400147825 */ /* 0x048fe400078e0214 */
[----:B------:R-:W2:Y:S02]  /*0710*/  LDG.E R17, desc[UR10][R16.64] ;  /* 0x0000000a10117981 */ /* 0x000ea4000c1e1900 */
[C---:B----4-:R-:W-:Y:S02]  /*0720*/  IMAD.WIDE R22, R0.reuse, 0x4, R14 ;  /* 0x0000000400167825 */ /* 0x050fe400078e020e */
[----:B------:R-:W3:Y:S02]  /*0730*/  LDG.E R14, desc[UR10][R20.64] ;  /* 0x0000000a140e7981 */ /* 0x000ee4000c1e1900 */
[C---:B-----5:R-:W-:Y:S02]  /*0740*/  IMAD.WIDE R24, R0.reuse, 0x4, R10 ;  /* 0x0000000400187825 */ /* 0x060fe400078e020a */
[----:B------:R-:W4:Y:S02]  /*0750*/  LDG.E R10, desc[UR10][R22.64] ;  /* 0x0000000a160a7981 */ /* 0x000f24000c1e1900 */
[----:B------:R-:W-:-:S02]  /*0760*/  IMAD.WIDE R8, R0, 0x4, R8 ;  /* 0x0000000400087825 */ /* 0x000fc400078e0208 */
[----:B------:R-:W5:Y:S02]  /*0770*/  LDG.E R25, desc[UR10][R24.64] ;  /* 0x0000000a18197981 */ /* 0x000f64000c1e1900 */
[C---:B------:R-:W-:Y:S02]  /*0780*/  IMAD.WIDE R6, R0.reuse, 0x4, R6 ;  /* 0x0000000400067825 */ /* 0x040fe400078e0206 */
[----:B------:R-:W5:Y:S02]  /*0790*/  LDG.E R9, desc[UR10][R8.64] ;  /* 0x0000000a08097981 */ /* 0x000f64000c1e1900 */
[C---:B------:R-:W-:Y:S02]  /*07a0*/  IMAD.WIDE R4, R0.reuse, 0x4, R4 ;  /* 0x0000000400047825 */ /* 0x040fe400078e0204 */
[----:B------:R-:W5:Y:S02]  /*07b0*/  LDG.E R7, desc[UR10][R6.64] ;  /* 0x0000000a06077981 */ /* 0x000f64000c1e1900 */
[----:B------:R-:W-:-:S02]  /*07c0*/  IMAD.WIDE R12, R0, 0x4, R12 ;  /* 0x00000004000c7825 */ /* 0x000fc400078e020c */
[----:B------:R-:W5:Y:S04]  /*07d0*/  LDG.E R5, desc[UR10][R4.64] ;  /* 0x0000000a04057981 */ /* 0x000f68000c1e1900 */
[----:B------:R-:W5:Y:S01]  /*07e0*/  LDG.E R13, desc[UR10][R12.64] ;  /* 0x0000000a0c0d7981 */ /* 0x000f62000c1e1900 */
[----:B------:R-:W-:Y:S01]  /*07f0*/  IADD3 R3, PT, PT, R3, 0x8, RZ ;  /* 0x0000000803037810 */ /* 0x000fe20007ffe0ff */
[----:B--2---:R-:W-:-:S04]  /*0800*/  FADD R17, R2, R17 ;  /* 0x0000001102117221 */ /* 0x004fc80000000000 */
[----:B---3--:R-:W-:-:S04]  /*0810*/  FADD R17, R17, R14 ;  /* 0x0000000e11117221 */ /* 0x008fc80000000000 */
[----:B----4-:R-:W-:-:S04]  /*0820*/  FADD R10, R17, R10 ;  /* 0x0000000a110a7221 */ /* 0x010fc80000000000 */
[----:B-----5:R-:W-:-:S04]  /*0830*/  FADD R10, R10, R25 ;  /* 0x000000190a0a7221 */ /* 0x020fc80000000000 */
[----:B------:R-:W-:-:S04]  /*0840*/  FADD R10, R10, R9 ;  /* 0x000000090a0a7221 */ /* 0x000fc80000000000 */
[----:B------:R-:W-:-:S04]  /*0850*/  FADD R10, R10, R7 ;  /* 0x000000070a0a7221 */ /* 0x000fc80000000000 */
[----:B------:R-:W-:-:S04]  /*0860*/  FADD R10, R10, R5 ;  /* 0x000000050a0a7221 */ /* 0x000fc80000000000 */
[----:B------:R-:W-:-:S07]  /*0870*/  FADD R2, R10, R13 ;  /* 0x0000000d0a027221 */ /* 0x000fce0000000000 */
.L_x_3:
        /* <DEDUP_REMOVED lines=10> */
[----:B------:R-:W5:Y:S01]  /*0920*/  LDG.E.64 R12, desc[UR10][R4.64+0x18] ;  /* 0x0000180a040c7981 */ /* 0x000f62000c1e1b00 */
[----:B--2---:R-:W-:-:S04]  /*0930*/  IMAD.WIDE R6, R0, 0x4, R6 ;  /* 0x0000000400067825 */ /* 0x004fc800078e0206 */
[C---:B---3--:R-:W-:Y:S02]  /*0940*/  IMAD.WIDE R8, R0.reuse, 0x4, R8 ;  /* 0x0000000400087825 */ /* 0x048fe400078e0208 */
[----:B------:R-:W2:Y:S02]  /*0950*/  LDG.E R7, desc[UR10][R6.64] ;  /* 0x0000000a06077981 */ /* 0x000ea4000c1e1900 */
[C---:B----4-:R-:W-:Y:S02]  /*0960*/  IMAD.WIDE R10, R0.reuse, 0x4, R10 ;  /* 0x00000004000a7825 */ /* 0x050fe400078e020a */
[----:B------:R-:W3:Y:S02]  /*0970*/  LDG.E R9, desc[UR10][R8.64] ;  /* 0x0000000a08097981 */ /* 0x000ee4000c1e1900 */
[----:B-----5:R-:W-:Y:S02]  /*0980*/  IMAD.WIDE R12, R0, 0x4, R12 ;  /* 0x00000004000c7825 */ /* 0x020fe400078e020c */
[----:B------:R-:W4:Y:S04]  /*0990*/  LDG.E R11, desc[UR10][R10.64] ;  /* 0x0000000a0a0b7981 */ /* 0x000f28000c1e1900 */
[----:B------:R-:W5:Y:S01]  /*09a0*/  LDG.E R13, desc[UR10][R12.64] ;  /* 0x0000000a0c0d7981 */ /* 0x000f62000c1e1900 */
[----:B------:R-:W-:Y:S01]  /*09b0*/  IADD3 R3, PT, PT, R3, 0x4, RZ ;  /* 0x0000000403037810 */ /* 0x000fe20007ffe0ff */
[----:B--2---:R-:W-:-:S04]  /*09c0*/  FADD R2, R2, R7 ;  /* 0x0000000702027221 */ /* 0x004fc80000000000 */
[----:B---3--:R-:W-:-:S04]  /*09d0*/  FADD R2, R2, R9 ;  /* 0x0000000902027221 */ /* 0x008fc80000000000 */
[----:B----4-:R-:W-:-:S04]  /*09e0*/  FADD R2, R2, R11 ;  /* 0x0000000b02027221 */ /* 0x010fc80000000000 */
[----:B-----5:R-:W-:-:S07]  /*09f0*/  FADD R2, R2, R13 ;  /* 0x0000000d02027221 */ /* 0x020fce0000000000 */
.L_x_4:
[----:B------:R-:W-:Y:S05]  /*0a00*/  BRA.U !UP1, `(.L_x_0) ;  /* 0x0000000109407547 */ /* 0x000fea000b800000 */
[----:B------:R-:W0:Y:S01]  /*0a10*/  LDC.64 R4, c[0x0][0x380] ;  /* 0x0000e000ff047b82 */ /* 0x000e220000000a00 */
[----:B------:R-:W-:Y:S01]  /*0a20*/  UIADD3 UR4, UPT, UPT, -UR4, URZ, URZ ;  /* 0x000000ff04047290 */ /* 0x000fe2000fffe1ff */
[----:B0-----:R-:W-:-:S03]  /*0a30*/  IMAD.WIDE.U32 R4, R3, 0x8, R4 ;  /* 0x0000000803047825 */ /* 0x001fc600078e0004 */
[----:B------:R-:W-:Y:S02]  /*0a40*/  MOV R3, R4 ;  /* 0x0000000400037202 */ /* 0x000fe40000000f00 */
[----:B------:R-:W-:-:S07]  /*0a50*/  MOV R8, R5 ;  /* 0x0000000500087202 */ /* 0x000fce0000000f00 */
.L_x_5:
[----:B------:R-:W-:Y:S02]  /*0a60*/  MOV R6, R3 ;  /* 0x0000000300067202 */ /* 0x000fe40000000f00 */
[----:B------:R-:W-:-:S05]  /*0a70*/  MOV R7, R8 ;  /* 0x0000000800077202 */ /* 0x000fca0000000f00 */
[----:B------:R-:W2:Y:S01]  /*0a80*/  LDG.E.64 R4, desc[UR10][R6.64] ;  /* 0x0000000a06047981 */ /* 0x000ea2000c1e1b00 */
[----:B------:R-:W-:-:S04]  /*0a90*/  UIADD3 UR4, UPT, UPT, UR4, 0x1, URZ ;  /* 0x0000000104047890 */ /* 0x000fc8000fffe0ff */
[----:B------:R-:W-:Y:S01]  /*0aa0*/  UISETP.NE.AND UP0, UPT, UR4, URZ, UPT ;  /* 0x000000ff0400728c */ /* 0x000fe2000bf05270 */
[----:B--2---:R-:W-:-:S06]  /*0ab0*/  IMAD.WIDE R4, R0, 0x4, R4 ;  /* 0x0000000400047825 */ /* 0x004fcc00078e0204 */
[----:B------:R-:W2:Y:S01]  /*0ac0*/  LDG.E R5, desc[UR10][R4.64] ;  /* 0x0000000a04057981 */ /* 0x000ea2000c1e1900 */
[----:B------:R-:W-:-:S04]  /*0ad0*/  IADD3 R3, P0, PT, R3, 0x8, RZ ;  /* 0x0000000803037810 */ /* 0x000fc80007f1e0ff */
[----:B------:R-:W-:Y:S01]  /*0ae0*/  IADD3.X R8, PT, PT, RZ, R8, RZ, P0, !PT ;  /* 0x00000008ff087210 */ /* 0x000fe200007fe4ff */
[----:B--2---:R-:W-:Y:S01]  /*0af0*/  FADD R2, R5, R2 ;  /* 0x0000000205027221 */ /* 0x004fe20000000000 */
[----:B------:R-:W-:Y:S07]  /*0b00*/  BRA.U UP0, `(.L_x_5) ;  /* 0xfffffffd00d47547 */ /* 0x000fee000b83ffff */
.L_x_0:
[----:B------:R-:W0:Y:S02]  /*0b10*/  LDC.64 R4, c[0x0][0x388] ;  /* 0x0000e200ff047b82 */ /* 0x000e240000000a00 */
[----:B0-----:R-:W-:-:S05]  /*0b20*/  IMAD.WIDE R4, R0, 0x4, R4 ;  /* 0x0000000400047825 */ /* 0x001fca00078e0204 */
[----:B------:R-:W-:Y:S01]  /*0b30*/  STG.E desc[UR10][R4.64], R2 ;  /* 0x0000000204007986 */ /* 0x000fe2000c10190a */
[----:B------:R-:W-:Y:S05]  /*0b40*/  EXIT ;  /* 0x000000000000794d */ /* 0x000fea0003800000 */
.L_x_6:
[----:B------:R-:W-:-:S00]  /*0b50*/  BRA `(.L_x_6) ;  /* 0xfffffffc00fc7947 */ /* 0x000fc0000383ffff */
[----:B------:R-:W-:-:S00]  /*0b60*/  NOP ;  /* 0x0000000000007918 */ /* 0x000fc00000000000 */
        /* <DEDUP_REMOVED lines=9> */
.L_x_7:


//--------------------- .nv.shared.reserved.0     --------------------------
	.section	.nv.shared.reserved.0,"aw",@nobits
	.weak		__nv_reservedSMEM_offset_0_alias
	.size		__nv_reservedSMEM_offset_0_alias, 0, 64
	.other		__nv_reservedSMEM_offset_0_alias,@"STO_CUDA_RESERVED_SHARED STV_DEFAULT"
__nv_reservedSMEM_offset_0_alias:
	.zero		0
	.zero		64


//--------------------- .nv.constant0._Z18simpleReduceKernelPPfS_ii --------------------------
	.section	.nv.constant0._Z18simpleReduceKernelPPfS_ii,"a",@progbits
	.sectionflags	@""
	.align	4
.nv.constant0._Z18simpleReduceKernelPPfS_ii:
	.zero		920


//--------------------- SYMBOLS --------------------------

	.type		.nv.reservedSmem.offset0,@object
	.size		.nv.reservedSmem.offset0,0x4
